	.headerflags	@"EF_CUDA_TEXMODE_UNIFIED EF_CUDA_64BIT_ADDRESS EF_CUDA_ACCELERATORS EF_CUDA_SM90 EF_CUDA_VIRTUAL_SM(EF_CUDA_SM90)"
	.elftype	@"ET_EXEC"


//--------------------- .nv.info                  --------------------------
	.section	.nv.info,"",@"SHT_CUDA_INFO"
	.align	4


	//----- nvinfo : EIATTR_REGCOUNT
	.align		4
        /*0000*/ 	.byte	0x04, 0x2f
        /*0002*/ 	.short	(.L_3 - .L_2)
	.align		4
.L_2:
        /*0004*/ 	.word	index@(triton_poi_fused__native_batch_norm_legit_no_training_relu_11)
        /*0008*/ 	.word	0x00000021


	//----- nvinfo : EIATTR_MIN_STACK_SIZE
	.align		4
.L_3:
        /*000c*/ 	.byte	0x04, 0x12
        /*000e*/ 	.short	(.L_5 - .L_4)
	.align		4
.L_4:
        /*0010*/ 	.word	index@(triton_poi_fused__native_batch_norm_legit_no_training_relu_11)
        /*0014*/ 	.word	0x00000000


	//----- nvinfo : EIATTR_FRAME_SIZE
	.align		4
.L_5:
        /*0018*/ 	.byte	0x04, 0x11
        /*001a*/ 	.short	(.L_7 - .L_6)
	.align		4
.L_6:
        /*001c*/ 	.word	index@(triton_poi_fused__native_batch_norm_legit_no_training_relu_11)
        /*0020*/ 	.word	0x00000000


	//----- nvinfo : EIATTR_MIN_STACK_SIZE
	.align		4
.L_7:
        /*0024*/ 	.byte	0x04, 0x12
        /*0026*/ 	.short	(.L_9 - .L_8)
	.align		4
.L_8:
        /*0028*/ 	.word	index@(triton_poi_fused__native_batch_norm_legit_no_training_relu_11)
        /*002c*/ 	.word	0x00000000
.L_9:


//--------------------- .nv.info.triton_poi_fused__native_batch_norm_legit_no_training_relu_11 --------------------------
	.section	.nv.info.triton_poi_fused__native_batch_norm_legit_no_training_relu_11,"",@"SHT_CUDA_INFO"
	.sectionflags	@""
	.align	4


	//----- nvinfo : EIATTR_CUDA_API_VERSION
	.align		4
        /*0000*/ 	.byte	0x04, 0x37
        /*0002*/ 	.short	(.L_11 - .L_10)
.L_10:
        /*0004*/ 	.word	0x0000007c


	//----- nvinfo : EIATTR_KPARAM_INFO
	.align		4
.L_11:
        /*0008*/ 	.byte	0x04, 0x17
        /*000a*/ 	.short	(.L_13 - .L_12)
.L_12:
        /*000c*/ 	.word	0x00000000
        /*0010*/ 	.short	0x0006
        /*0012*/ 	.short	0x0030
        /*0014*/ 	.byte	0x00, 0xf0, 0x11, 0x00


	//----- nvinfo : EIATTR_KPARAM_INFO
	.align		4
.L_13:
        /*0018*/ 	.byte	0x04, 0x17
        /*001a*/ 	.short	(.L_15 - .L_14)
.L_14:
        /*001c*/ 	.word	0x00000000
        /*0020*/ 	.short	0x0005
        /*0022*/ 	.short	0x0028
        /*0024*/ 	.byte	0x00, 0xf4, 0x21, 0x00


	//----- nvinfo : EIATTR_KPARAM_INFO
	.align		4
.L_15:
        /*0028*/ 	.byte	0x04, 0x17
        /*002a*/ 	.short	(.L_17 - .L_16)
.L_16:
        /*002c*/ 	.word	0x00000000
        /*0030*/ 	.short	0x0004
        /*0032*/ 	.short	0x0020
        /*0034*/ 	.byte	0x00, 0xf4, 0x21, 0x00


	//----- nvinfo : EIATTR_KPARAM_INFO
	.align		4
.L_17:
        /*0038*/ 	.byte	0x04, 0x17
        /*003a*/ 	.short	(.L_19 - .L_18)
.L_18:
        /*003c*/ 	.word	0x00000000
        /*0040*/ 	.short	0x0003
        /*0042*/ 	.short	0x0018
        /*0044*/ 	.byte	0x00, 0xf4, 0x21, 0x00


	//----- nvinfo : EIATTR_KPARAM_INFO
	.align		4
.L_19:
        /*0048*/ 	.byte	0x04, 0x17
        /*004a*/ 	.short	(.L_21 - .L_20)
.L_20:
        /*004c*/ 	.word	0x00000000
        /*0050*/ 	.short	0x0002
        /*0052*/ 	.short	0x0010
        /*0054*/ 	.byte	0x00, 0xf4, 0x21, 0x00


	//----- nvinfo : EIATTR_KPARAM_INFO
	.align		4
.L_21:
        /*0058*/ 	.byte	0x04, 0x17
        /*005a*/ 	.short	(.L_23 - .L_22)
.L_22:
        /*005c*/ 	.word	0x00000000
        /*0060*/ 	.short	0x0001
        /*0062*/ 	.short	0x0008
        /*0064*/ 	.byte	0x00, 0xf4, 0x21, 0x00


	//----- nvinfo : EIATTR_KPARAM_INFO
	.align		4
.L_23:
        /*0068*/ 	.byte	0x04, 0x17
        /*006a*/ 	.short	(.L_25 - .L_24)
.L_24:
        /*006c*/ 	.word	0x00000000
        /*0070*/ 	.short	0x0000
        /*0072*/ 	.short	0x0000
        /*0074*/ 	.byte	0x00, 0xf4, 0x21, 0x00


	//----- nvinfo : EIATTR_SPARSE_MMA_MASK
	.align		4
.L_25:
        /*0078*/ 	.byte	0x03, 0x50
        /*007a*/ 	.short	0x0000


	//----- nvinfo : EIATTR_MAXREG_COUNT
	.align		4
        /*007c*/ 	.byte	0x03, 0x1b
        /*007e*/ 	.short	0x00ff


	//----- nvinfo : EIATTR_EXIT_INSTR_OFFSETS
	.align		4
        /*0080*/ 	.byte	0x04, 0x1c
        /*0082*/ 	.short	(.L_27 - .L_26)


	//   ....[0]....
.L_26:
        /*0084*/ 	.word	0x00000a50


	//----- nvinfo : EIATTR_REQNTID
	.align		4
.L_27:
        /*0088*/ 	.byte	0x04, 0x10
        /*008a*/ 	.short	(.L_29 - .L_28)
.L_28:
        /*008c*/ 	.word	0x00000080
        /*0090*/ 	.word	0x00000001
        /*0094*/ 	.word	0x00000001


	//----- nvinfo : EIATTR_CBANK_PARAM_SIZE
	.align		4
.L_29:
        /*0098*/ 	.byte	0x03, 0x19
        /*009a*/ 	.short	0x0034


	//----- nvinfo : EIATTR_PARAM_CBANK
	.align		4
        /*009c*/ 	.byte	0x04, 0x0a
        /*009e*/ 	.short	(.L_31 - .L_30)
	.align		4
.L_30:
        /*00a0*/ 	.word	index@(.nv.constant0.triton_poi_fused__native_batch_norm_legit_no_training_relu_11)
        /*00a4*/ 	.short	0x0210
        /*00a6*/ 	.short	0x0034


	//----- nvinfo : EIATTR_SW_WAR
	.align		4
.L_31:
        /*00a8*/ 	.byte	0x04, 0x36
        /*00aa*/ 	.short	(.L_33 - .L_32)
.L_32:
        /*00ac*/ 	.word	0x00000008
.L_33:


//--------------------- .nv.callgraph             --------------------------
	.section	.nv.callgraph,"",@"SHT_CUDA_CALLGRAPH"
	.align	4
	.sectionentsize	8
	.align		4
        /*0000*/ 	.word	0x00000000
	.align		4
        /*0004*/ 	.word	0xffffffff
	.align		4
        /*0008*/ 	.word	0x00000000
	.align		4
        /*000c*/ 	.word	0xfffffffe
	.align		4
        /*0010*/ 	.word	0x00000000
	.align		4
        /*0014*/ 	.word	0xfffffffd
	.align		4
        /*0018*/ 	.word	0x00000000
	.align		4
        /*001c*/ 	.word	0xfffffffc


//--------------------- .nv.constant4             --------------------------
	.section	.nv.constant4,"a",@progbits
	.align	8
	.align		8
.nv.constant4:
        /*0000*/ 	.dword	_$_str
	.align		8
        /*0008*/ 	.dword	_$_str_$_2


//--------------------- .text.triton_poi_fused__native_batch_norm_legit_no_training_relu_11 --------------------------
	.section	.text.triton_poi_fused__native_batch_norm_legit_no_training_relu_11,"ax",@progbits
	.align	128
        .global         triton_poi_fused__native_batch_norm_legit_no_training_relu_11
        .type           triton_poi_fused__native_batch_norm_legit_no_training_relu_11,@function
        .size           triton_poi_fused__native_batch_norm_legit_no_training_relu_11,(.L_x_1 - triton_poi_fused__native_batch_norm_legit_no_training_relu_11)
        .other          triton_poi_fused__native_batch_norm_legit_no_training_relu_11,@"STO_CUDA_ENTRY STV_DEFAULT"
triton_poi_fused__native_batch_norm_legit_no_training_relu_11:
.text.triton_poi_fused__native_batch_norm_legit_no_training_relu_11:
[----:B------:R-:W-:Y:S01]  /*0000*/  LDC R1, c[0x0][0x28] ;  /* 0x00000a00ff017b82 */ /* 0x000fe20000000800 */
[----:B------:R-:W1:Y:S07]  /*0010*/  S2R R0, SR_TID.X ;  /* 0x0000000000007919 */ /* 0x000e6e0000002100 */
[----:B------:R-:W2:Y:S01]  /*0020*/  LDC.64 R24, c[0x0][0x218] ;  /* 0x00008600ff187b82 */ /* 0x000ea20000000a00 */
[----:B------:R-:W-:Y:S01]  /*0030*/  ULDC.64 UR4, c[0x0][0x208] ;  /* 0x0000820000047ab9 */ /* 0x000fe20000000a00 */
[----:B------:R-:W3:Y:S06]  /*0040*/  S2R R3, SR_CTAID.X ;  /* 0x0000000000037919 */ /* 0x000eec0000002500 */
[----:B------:R-:W4:Y:S08]  /*0050*/  LDC.64 R20, c[0x0][0x210] ;  /* 0x00008400ff147b82 */ /* 0x000f300000000a00 */
[----:B------:R-:W5:Y:S01]  /*0060*/  LDC.64 R16, c[0x0][0x220] ;  /* 0x00008800ff107b82 */ /* 0x000f620000000a00 */
[----:B-1----:R-:W-:-:S04]  /*0070*/  SHF.L.U32 R0, R0, 0x2, RZ ;  /* 0x0000000200007819 */ /* 0x002fc800000006ff */
[----:B------:R-:W-:Y:S02]  /*0080*/  LOP3.LUT R0, R0, 0x1fc, RZ, 0xc0, !PT ;  /* 0x000001fc00007812 */ /* 0x000fe400078ec0ff */
[----:B---3--:R-:W-:Y:S02]  /*0090*/  SHF.R.S32.HI R19, RZ, 0x15, R3 ;  /* 0x00000015ff137819 */ /* 0x008fe40000011403 */
[----:B------:R-:W-:Y:S02]  /*00a0*/  LEA R0, R3, R0, 0xa ;  /* 0x0000000003007211 */ /* 0x000fe400078e50ff */
[----:B------:R-:W-:-:S03]  /*00b0*/  SGXT R19, R19, 0x1 ;  /* 0x000000011313781a */ /* 0x000fc60000000200 */
[----:B----4-:R-:W-:Y:S01]  /*00c0*/  IMAD.WIDE R20, R0, 0x4, R20 ;  /* 0x0000000400147825 */ /* 0x010fe200078e0214 */
[----:B------:R-:W-:-:S04]  /*00d0*/  LEA.HI R2, R19, R0, RZ, 0xa ;  /* 0x0000000013027211 */ /* 0x000fc800078f50ff */
[----:B------:R-:W-:Y:S01]  /*00e0*/  LOP3.LUT R3, R2, 0xfffffc00, RZ, 0xc0, !PT ;  /* 0xfffffc0002037812 */ /* 0x000fe200078ec0ff */
[----:B------:R-:W3:Y:S03]  /*00f0*/  LDG.E.128 R4, desc[UR4][R20.64] ;  /* 0x0000000414047981 */ /* 0x000ee6000c1e1d00 */
[----:B------:R-:W-:-:S05]  /*0100*/  IADD3 R3, R0, -R3, RZ ;  /* 0x8000000300037210 */ /* 0x000fca0007ffe0ff */
[C---:B--2---:R-:W-:Y:S01]  /*0110*/  IMAD.WIDE R8, R3.reuse, 0x4, R24 ;  /* 0x0000000403087825 */ /* 0x044fe200078e0218 */
[----:B------:R-:W-:Y:S01]  /*0120*/  IADD3 R2, R0, 0x200, RZ ;  /* 0x0000020000027810 */ /* 0x000fe20007ffe0ff */
[----:B------:R-:W2:Y:S02]  /*0130*/  LDG.E.128 R20, desc[UR4][R20.64+0x800] ;  /* 0x0008000414147981 */ /* 0x000ea4000c1e1d00 */
[----:B-----5:R-:W-:Y:S02]  /*0140*/  IMAD.WIDE R12, R3, 0x4, R16 ;  /* 0x00000004030c7825 */ /* 0x020fe400078e0210 */
[----:B------:R-:W3:Y:S04]  /*0150*/  LDG.E.EL.128 R8, desc[UR4][R8.64] ;  /* 0x0000000408087981 */ /* 0x000ee8000c2e1d00 */
[----:B------:R-:W4:Y:S01]  /*0160*/  LDG.E.EL.128 R12, desc[UR4][R12.64] ;  /* 0x000000040c0c7981 */ /* 0x000f22000c2e1d00 */
[----:B------:R-:W-:-:S04]  /*0170*/  LEA.HI R19, R19, R2, RZ, 0xa ;  /* 0x0000000213137211 */ /* 0x000fc800078f50ff */
[----:B------:R-:W-:-:S04]  /*0180*/  LOP3.LUT R19, R19, 0xfffffc00, RZ, 0xc0, !PT ;  /* 0xfffffc0013137812 */ /* 0x000fc800078ec0ff */
[----:B------:R-:W-:-:S05]  /*0190*/  IADD3 R2, R2, -R19, RZ ;  /* 0x8000001302027210 */ /* 0x000fca0007ffe0ff */
[----:B------:R-:W-:-:S06]  /*01a0*/  IMAD.WIDE R16, R2, 0x4, R16 ;  /* 0x0000000402107825 */ /* 0x000fcc00078e0210 */
[----:B------:R-:W5:Y:S01]  /*01b0*/  LDG.E.EL.128 R16, desc[UR4][R16.64] ;  /* 0x0000000410107981 */ /* 0x000f62000c2e1d00 */
[----:B------:R-:W-:-:S06]  /*01c0*/  IMAD.WIDE R24, R2, 0x4, R24 ;  /* 0x0000000402187825 */ /* 0x000fcc00078e0218 */
[----:B------:R-:W2:Y:S01]  /*01d0*/  LDG.E.EL.128 R24, desc[UR4][R24.64] ;  /* 0x0000000418187981 */ /* 0x000ea2000c2e1d00 */
[----:B---3--:R-:W-:Y:S01]  /*01e0*/  FADD R4, R4, -R8 ;  /* 0x8000000804047221 */ /* 0x008fe20000000000 */
[----:B----4-:R-:W-:Y:S01]  /*01f0*/  FADD R8, R12, 9.9999997473787516356e-06 ;  /* 0x3727c5ac0c087421 */ /* 0x010fe20000000000 */
[----:B------:R-:W-:Y:S01]  /*0200*/  FADD R12, R13, 9.9999997473787516356e-06 ;  /* 0x3727c5ac0d0c7421 */ /* 0x000fe20000000000 */
[----:B------:R-:W-:-:S04]  /*0210*/  FADD R13, R14, 9.9999997473787516356e-06 ;  /* 0x3727c5ac0e0d7421 */ /* 0x000fc80000000000 */
[----:B------:R-:W1:Y:S08]  /*0220*/  MUFU.SQRT R8, R8 ;  /* 0x0000000800087308 */ /* 0x000e700000002000 */
[----:B------:R-:W3:Y:S01]  /*0230*/  MUFU.SQRT R12, R12 ;  /* 0x0000000c000c7308 */ /* 0x000ee20000002000 */
[----:B------:R-:W-:-:S07]  /*0240*/  FADD R14, R15, 9.9999997473787516356e-06 ;  /* 0x3727c5ac0f0e7421 */ /* 0x000fce0000000000 */
[----:B------:R-:W4:Y:S01]  /*0250*/  MUFU.SQRT R13, R13 ;  /* 0x0000000d000d7308 */ /* 0x000f220000002000 */
[----:B-1----:R-:W-:Y:S02]  /*0260*/  FSETP.GT.AND P3, PT, R8, 8.50705917302346158658e+37, PT ;  /* 0x7e8000000800780b */ /* 0x002fe40003f64000 */
[----:B---3--:R-:W-:-:S05]  /*0270*/  FSETP.GT.AND P4, PT, R12, 8.50705917302346158658e+37, PT ;  /* 0x7e8000000c00780b */ /* 0x008fca0003f84000 */
[----:B------:R-:W1:Y:S01]  /*0280*/  MUFU.SQRT R14, R14 ;  /* 0x0000000e000e7308 */ /* 0x000e620000002000 */
[----:B------:R-:W-:Y:S02]  /*0290*/  FSETP.GEU.AND P0, PT, R12, 1.175494350822287508e-38, PT ;  /* 0x008000000c00780b */ /* 0x000fe40003f0e000 */
[----:B------:R-:W-:Y:S01]  /*02a0*/  FSETP.GEU.AND P5, PT, R8, 1.175494350822287508e-38, PT ;  /* 0x008000000800780b */ /* 0x000fe20003fae000 */
[----:B-----5:R-:W-:Y:S01]  /*02b0*/  FADD R16, R16, 9.9999997473787516356e-06 ;  /* 0x3727c5ac10107421 */ /* 0x020fe20000000000 */
[----:B------:R-:W-:Y:S01]  /*02c0*/  FADD R5, R5, -R9 ;  /* 0x8000000905057221 */ /* 0x000fe20000000000 */
[----:B------:R-:W-:Y:S01]  /*02d0*/  FADD R18, R18, 9.9999997473787516356e-06 ;  /* 0x3727c5ac12127421 */ /* 0x000fe20000000000 */
[----:B----4-:R-:W-:Y:S01]  /*02e0*/  FSETP.GT.AND P6, PT, R13, 8.50705917302346158658e+37, PT ;  /* 0x7e8000000d00780b */ /* 0x010fe20003fc4000 */
[----:B------:R3:W-:Y:S01]  /*02f0*/  MUFU.SQRT R9, R16 ;  /* 0x0000001000097308 */ /* 0x0007e20000002000 */
[----:B------:R-:W-:Y:S01]  /*0300*/  FADD R17, R17, 9.9999997473787516356e-06 ;  /* 0x3727c5ac11117421 */ /* 0x000fe20000000000 */
[----:B------:R-:W-:Y:S01]  /*0310*/  FADD R6, R6, -R10 ;  /* 0x8000000a06067221 */ /* 0x000fe20000000000 */
[----:B------:R-:W-:Y:S01]  /*0320*/  @P3 FMUL R8, R8, 0.25 ;  /* 0x3e80000008083820 */ /* 0x000fe20000400000 */
[----:B------:R-:W-:Y:S01]  /*0330*/  @P4 FMUL R12, R12, 0.25 ;  /* 0x3e8000000c0c4820 */ /* 0x000fe20000400000 */
[----:B------:R-:W-:Y:S01]  /*0340*/  FSETP.GEU.AND P1, PT, R13, 1.175494350822287508e-38, PT ;  /* 0x008000000d00780b */ /* 0x000fe20003f2e000 */
[----:B---3--:R-:W-:-:S02]  /*0350*/  HFMA2.MMA R16, -RZ, RZ, 1.625, 0 ;  /* 0x3e800000ff107435 */ /* 0x008fc400000001ff */
[----:B------:R3:W4:Y:S01]  /*0360*/  MUFU.SQRT R10, R18 ;  /* 0x00000012000a7308 */ /* 0x0007220000002000 */
[----:B------:R-:W-:Y:S01]  /*0370*/  @!P0 FMUL R12, R12, 16777216 ;  /* 0x4b8000000c0c8820 */ /* 0x000fe20000400000 */
[----:B------:R-:W-:Y:S01]  /*0380*/  @!P5 FMUL R8, R8, 16777216 ;  /* 0x4b8000000808d820 */ /* 0x000fe20000400000 */
[----:B-1----:R-:W-:Y:S01]  /*0390*/  FSETP.GT.AND P2, PT, R14, 8.50705917302346158658e+37, PT ;  /* 0x7e8000000e00780b */ /* 0x002fe20003f44000 */
[----:B------:R-:W-:-:S04]  /*03a0*/  FADD R7, R7, -R11 ;  /* 0x8000000b07077221 */ /* 0x000fc80000000000 */
[----:B------:R1:W5:Y:S01]  /*03b0*/  MUFU.SQRT R15, R17 ;  /* 0x00000011000f7308 */ /* 0x0003620000002000 */
[----:B---3--:R-:W-:Y:S01]  /*03c0*/  FSEL R18, R16, 1, P3 ;  /* 0x3f80000010127808 */ /* 0x008fe20001800000 */
[----:B------:R-:W-:Y:S01]  /*03d0*/  @P6 FMUL R13, R13, 0.25 ;  /* 0x3e8000000d0d6820 */ /* 0x000fe20000400000 */
[----:B------:R-:W-:-:S05]  /*03e0*/  FSETP.GEU.AND P3, PT, R14, 1.175494350822287508e-38, PT ;  /* 0x008000000e00780b */ /* 0x000fca0003f6e000 */
[----:B------:R-:W3:Y:S01]  /*03f0*/  MUFU.RCP R11, R8 ;  /* 0x00000008000b7308 */ /* 0x000ee20000001000 */
[C---:B-1----:R-:W-:Y:S01]  /*0400*/  FSEL R17, R16.reuse, 1, P6 ;  /* 0x3f80000010117808 */ /* 0x042fe20003000000 */
[----:B--2---:R-:W-:Y:S01]  /*0410*/  FADD R25, R21, -R25 ;  /* 0x8000001915197221 */ /* 0x004fe20000000000 */
[----:B------:R-:W-:-:S05]  /*0420*/  FSEL R21, R16, 1, P4 ;  /* 0x3f80000010157808 */ /* 0x000fca0002000000 */
[----:B------:R-:W1:Y:S01]  /*0430*/  MUFU.RCP R12, R12 ;  /* 0x0000000c000c7308 */ /* 0x000e620000001000 */
[----:B------:R-:W-:Y:S01]  /*0440*/  @!P1 FMUL R13, R13, 16777216 ;  /* 0x4b8000000d0d9820 */ /* 0x000fe20000400000 */
[----:B------:R-:W-:Y:S01]  /*0450*/  @!P1 FMUL R17, R17, 16777216 ;  /* 0x4b80000011119820 */ /* 0x000fe20000400000 */
[----:B----4-:R-:W-:Y:S01]  /*0460*/  FSETP.GT.AND P1, PT, R10, 8.50705917302346158658e+37, PT ;  /* 0x7e8000000a00780b */ /* 0x010fe20003f24000 */
[----:B------:R-:W-:Y:S01]  /*0470*/  @P2 FMUL R14, R14, 0.25 ;  /* 0x3e8000000e0e2820 */ /* 0x000fe20000400000 */
[----:B------:R-:W-:Y:S01]  /*0480*/  FSETP.GT.AND P4, PT, R9, 8.50705917302346158658e+37, PT ;  /* 0x7e8000000900780b */ /* 0x000fe20003f84000 */
[----:B------:R-:W-:Y:S01]  /*0490*/  @!P5 FMUL R18, R18, 16777216 ;  /* 0x4b8000001212d820 */ /* 0x000fe20000400000 */
[----:B-----5:R-:W-:Y:S01]  /*04a0*/  FSETP.GT.AND P6, PT, R15, 8.50705917302346158658e+37, PT ;  /* 0x7e8000000f00780b */ /* 0x020fe20003fc4000 */
[----:B------:R2:W-:Y:S01]  /*04b0*/  MUFU.RCP R8, R13 ;  /* 0x0000000d00087308 */ /* 0x0005e20000001000 */
[----:B------:R-:W-:Y:S01]  /*04c0*/  @!P0 FMUL R21, R21, 16777216 ;  /* 0x4b80000015158820 */ /* 0x000fe20000400000 */
[----:B------:R-:W-:Y:S01]  /*04d0*/  FSETP.GEU.AND P5, PT, R9, 1.175494350822287508e-38, PT ;  /* 0x008000000900780b */ /* 0x000fe20003fae000 */
[----:B---3--:R-:W-:Y:S01]  /*04e0*/  FMUL R11, R11, R18 ;  /* 0x000000120b0b7220 */ /* 0x008fe20000400000 */
[----:B------:R-:W-:Y:S01]  /*04f0*/  FSETP.GEU.AND P0, PT, R15, 1.175494350822287508e-38, PT ;  /* 0x008000000f00780b */ /* 0x000fe20003f0e000 */
[----:B------:R-:W-:Y:S01]  /*0500*/  @!P3 FMUL R14, R14, 16777216 ;  /* 0x4b8000000e0eb820 */ /* 0x000fe20000400000 */
[----:B--2---:R-:W-:-:S02]  /*0510*/  FSEL R13, R16, 1, P2 ;  /* 0x3f800000100d7808 */ /* 0x004fc40001000000 */
[----:B------:R-:W-:Y:S01]  /*0520*/  FSETP.GEU.AND P2, PT, R10, 1.175494350822287508e-38, PT ;  /* 0x008000000a00780b */ /* 0x000fe20003f4e000 */
[----:B------:R-:W-:Y:S01]  /*0530*/  FADD R24, R20, -R24 ;  /* 0x8000001814187221 */ /* 0x000fe20000000000 */
[----:B------:R-:W-:Y:S01]  /*0540*/  FADD R26, R22, -R26 ;  /* 0x8000001a161a7221 */ /* 0x000fe20000000000 */
[----:B------:R-:W-:Y:S01]  /*0550*/  FADD R27, R23, -R27 ;  /* 0x8000001b171b7221 */ /* 0x000fe20000000000 */
[----:B-1----:R-:W-:Y:S01]  /*0560*/  FMUL R18, R12, R21 ;  /* 0x000000150c127220 */ /* 0x002fe20000400000 */
[----:B------:R-:W1:Y:S01]  /*0570*/  LDC.64 R22, c[0x0][0x230] ;  /* 0x00008c00ff167b82 */ /* 0x000e620000000a00 */
[----:B------:R-:W2:Y:S01]  /*0580*/  MUFU.RCP R28, R14 ;  /* 0x0000000e001c7308 */ /* 0x000ea20000001000 */
[----:B------:R-:W-:-:S06]  /*0590*/  @P1 FMUL R10, R10, 0.25 ;  /* 0x3e8000000a0a1820 */ /* 0x000fcc0000400000 */
[----:B------:R-:W3:Y:S01]  /*05a0*/  LDC.64 R20, c[0x0][0x228] ;  /* 0x00008a00ff147b82 */ /* 0x000ee20000000a00 */
[----:B------:R-:W-:Y:S01]  /*05b0*/  @P4 FMUL R9, R9, 0.25 ;  /* 0x3e80000009094820 */ /* 0x000fe20000400000 */
[----:B------:R-:W-:Y:S01]  /*05c0*/  @P6 FMUL R15, R15, 0.25 ;  /* 0x3e8000000f0f6820 */ /* 0x000fe20000400000 */
[----:B------:R-:W-:Y:S02]  /*05d0*/  @!P2 FMUL R10, R10, 16777216 ;  /* 0x4b8000000a0aa820 */ /* 0x000fe40000400000 */
[----:B------:R-:W-:Y:S01]  /*05e0*/  @!P5 FMUL R9, R9, 16777216 ;  /* 0x4b8000000909d820 */ /* 0x000fe20000400000 */
[----:B------:R-:W-:Y:S01]  /*05f0*/  @!P0 FMUL R15, R15, 16777216 ;  /* 0x4b8000000f0f8820 */ /* 0x000fe20000400000 */
[----:B------:R-:W-:Y:S02]  /*0600*/  @!P3 FMUL R13, R13, 16777216 ;  /* 0x4b8000000d0db820 */ /* 0x000fe40000400000 */
[----:B------:R3:W4:Y:S01]  /*0610*/  MUFU.RCP R29, R9 ;  /* 0x00000009001d7308 */ /* 0x0007220000001000 */
[----:B------:R-:W-:Y:S01]  /*0620*/  FMUL R18, R18, R5 ;  /* 0x0000000512127220 */ /* 0x000fe20000400000 */
[----:B--2---:R-:W-:Y:S01]  /*0630*/  FMUL R28, R28, R13 ;  /* 0x0000000d1c1c7220 */ /* 0x004fe20000400000 */
[----:B------:R-:W-:-:S05]  /*0640*/  FMUL R13, R11, R4 ;  /* 0x000000040b0d7220 */ /* 0x000fca0000400000 */
[----:B------:R-:W2:Y:S01]  /*0650*/  MUFU.RCP R30, R15 ;  /* 0x0000000f001e7308 */ /* 0x000ea20000001000 */
[----:B------:R-:W-:Y:S01]  /*0660*/  FMUL R17, R8, R17 ;  /* 0x0000001108117220 */ /* 0x000fe20000400000 */
[----:B------:R-:W-:-:S06]  /*0670*/  FSEL R4, R16, 1, P4 ;  /* 0x3f80000010047808 */ /* 0x000fcc0002000000 */
[----:B------:R-:W5:Y:S01]  /*0680*/  MUFU.RCP R10, R10 ;  /* 0x0000000a000a7308 */ /* 0x000f620000001000 */
[C---:B------:R-:W-:Y:S02]  /*0690*/  FSEL R11, R16.reuse, 1, P6 ;  /* 0x3f800000100b7808 */ /* 0x040fe40003000000 */
[----:B------:R-:W-:Y:S01]  /*06a0*/  FSEL R5, R16, 1, P1 ;  /* 0x3f80000010057808 */ /* 0x000fe20000800000 */
[----:B------:R-:W-:Y:S01]  /*06b0*/  FMUL R17, R17, R6 ;  /* 0x0000000611117220 */ /* 0x000fe20000400000 */
[----:B------:R-:W-:Y:S01]  /*06c0*/  FMUL R28, R28, R7 ;  /* 0x000000071c1c7220 */ /* 0x000fe20000400000 */
[----:B------:R-:W-:Y:S01]  /*06d0*/  @!P5 FMUL R4, R4, 16777216 ;  /* 0x4b8000000404d820 */ /* 0x000fe20000400000 */
[----:B---3--:R-:W-:-:S04]  /*06e0*/  IMAD.WIDE R8, R3, 0x4, R20 ;  /* 0x0000000403087825 */ /* 0x008fc800078e0214 */
[----:B------:R-:W-:Y:S01]  /*06f0*/  @!P0 FMUL R11, R11, 16777216 ;  /* 0x4b8000000b0b8820 */ /* 0x000fe20000400000 */
[----:B------:R-:W-:Y:S01]  /*0700*/  @!P2 FMUL R5, R5, 16777216 ;  /* 0x4b8000000505a820 */ /* 0x000fe20000400000 */
[----:B-1----:R-:W-:-:S04]  /*0710*/  IMAD.WIDE R6, R3, 0x4, R22 ;  /* 0x0000000403067825 */ /* 0x002fc800078e0216 */
[----:B----4-:R-:W-:Y:S01]  /*0720*/  FMUL R29, R29, R4 ;  /* 0x000000041d1d7220 */ /* 0x010fe20000400000 */
[----:B--2---:R-:W-:Y:S01]  /*0730*/  FMUL R30, R30, R11 ;  /* 0x0000000b1e1e7220 */ /* 0x004fe20000400000 */
[----:B-----5:R-:W-:Y:S02]  /*0740*/  FMUL R3, R10, R5 ;  /* 0x000000050a037220 */ /* 0x020fe40000400000 */
[----:B------:R-:W2:Y:S04]  /*0750*/  LDG.E.EL.128 R8, desc[UR4][R8.64] ;  /* 0x0000000408087981 */ /* 0x000ea8000c2e1d00 */
[----:B------:R-:W2:Y:S01]  /*0760*/  LDG.E.EL.128 R4, desc[UR4][R6.64] ;  /* 0x0000000406047981 */ /* 0x000ea2000c2e1d00 */
[----:B------:R-:W-:-:S04]  /*0770*/  IMAD.WIDE R14, R2, 0x4, R20 ;  /* 0x00000004020e7825 */ /* 0x000fc800078e0214 */
[----:B------:R-:W-:-:S06]  /*0780*/  IMAD.WIDE R22, R2, 0x4, R22 ;  /* 0x0000000402167825 */ /* 0x000fcc00078e0216 */
[----:B------:R-:W3:Y:S01]  /*0790*/  LDG.E.EL.128 R20, desc[UR4][R22.64] ;  /* 0x0000000416147981 */ /* 0x000ee2000c2e1d00 */
[----:B------:R-:W-:Y:S01]  /*07a0*/  FADD R19, R19, 9.9999997473787516356e-06 ;  /* 0x3727c5ac13137421 */ /* 0x000fe20000000000 */
[----:B--2---:R-:W-:Y:S02]  /*07b0*/  FFMA R4, R8, R13, R4 ;  /* 0x0000000d08047223 */ /* 0x004fe40000000004 */
[----:B------:R-:W3:Y:S01]  /*07c0*/  LDG.E.EL.128 R12, desc[UR4][R14.64] ;  /* 0x000000040e0c7981 */ /* 0x000ee2000c2e1d00 */
[----:B------:R-:W-:Y:S02]  /*07d0*/  FFMA R5, R9, R18, R5 ;  /* 0x0000001209057223 */ /* 0x000fe40000000005 */
[----:B------:R-:W1:Y:S02]  /*07e0*/  MUFU.SQRT R18, R19 ;  /* 0x0000001300127308 */ /* 0x000e640000002000 */
[C---:B-1----:R-:W-:Y:S02]  /*07f0*/  FSETP.GT.AND P0, PT, R18.reuse, 8.50705917302346158658e+37, PT ;  /* 0x7e8000001200780b */ /* 0x042fe40003f04000 */
[----:B------:R-:W-:-:S11]  /*0800*/  FSETP.GEU.AND P1, PT, R18, 1.175494350822287508e-38, PT ;  /* 0x008000001200780b */ /* 0x000fd60003f2e000 */
[----:B------:R-:W-:-:S04]  /*0810*/  @P0 FMUL R18, R18, 0.25 ;  /* 0x3e80000012120820 */ /* 0x000fc80000400000 */
[----:B------:R-:W-:-:S04]  /*0820*/  @!P1 FMUL R18, R18, 16777216 ;  /* 0x4b80000012129820 */ /* 0x000fc80000400000 */
[----:B------:R-:W1:Y:S01]  /*0830*/  MUFU.RCP R2, R18 ;  /* 0x0000001200027308 */ /* 0x000e620000001000 */
[----:B------:R-:W-:-:S05]  /*0840*/  FSEL R9, R16, 1, P0 ;  /* 0x3f80000010097808 */ /* 0x000fca0000000000 */
[----:B------:R-:W-:-:S04]  /*0850*/  @!P1 FMUL R9, R9, 16777216 ;  /* 0x4b80000009099820 */ /* 0x000fc80000400000 */
[----:B-1----:R-:W-:Y:S02]  /*0860*/  FMUL R2, R2, R9 ;  /* 0x0000000902027220 */ /* 0x002fe40000400000 */
[----:B------:R-:W1:Y:S01]  /*0870*/  LDC.64 R8, c[0x0][0x238] ;  /* 0x00008e00ff087b82 */ /* 0x000e620000000a00 */
[----:B------:R-:W-:Y:S01]  /*0880*/  FFMA R7, R11, R28, R7 ;  /* 0x0000001c0b077223 */ /* 0x000fe20000000007 */
[----:B------:R-:W-:Y:S01]  /*0890*/  FMUL R29, R29, R24 ;  /* 0x000000181d1d7220 */ /* 0x000fe20000400000 */
[----:B------:R-:W-:Y:S01]  /*08a0*/  FMUL R30, R30, R25 ;  /* 0x000000191e1e7220 */ /* 0x000fe20000400000 */
[----:B------:R-:W-:Y:S01]  /*08b0*/  FMUL R3, R3, R26 ;  /* 0x0000001a03037220 */ /* 0x000fe20000400000 */
[----:B------:R-:W-:Y:S01]  /*08c0*/  FMUL R2, R2, R27 ;  /* 0x0000001b02027220 */ /* 0x000fe20000400000 */
[----:B------:R-:W-:Y:S01]  /*08d0*/  FFMA R6, R10, R17, R6 ;  /* 0x000000110a067223 */ /* 0x000fe20000000006 */
[----:B------:R-:W-:Y:S02]  /*08e0*/  FSETP.GEU.AND P6, PT, R7, RZ, PT ;  /* 0x000000ff0700720b */ /* 0x000fe40003fce000 */
[----:B------:R-:W-:-:S02]  /*08f0*/  FSETP.GEU.AND P1, PT, R5, RZ, PT ;  /* 0x000000ff0500720b */ /* 0x000fc40003f2e000 */
[----:B------:R-:W-:Y:S02]  /*0900*/  SEL R7, R7, RZ, P6 ;  /* 0x000000ff07077207 */ /* 0x000fe40003000000 */
[----:B------:R-:W-:Y:S02]  /*0910*/  FSETP.GEU.AND P0, PT, R6, RZ, PT ;  /* 0x000000ff0600720b */ /* 0x000fe40003f0e000 */
[----:B------:R-:W-:Y:S02]  /*0920*/  FSETP.GEU.AND P2, PT, R4, RZ, PT ;  /* 0x000000ff0400720b */ /* 0x000fe40003f4e000 */
[----:B------:R-:W-:Y:S02]  /*0930*/  SEL R6, R6, RZ, P0 ;  /* 0x000000ff06067207 */ /* 0x000fe40000000000 */
[----:B------:R-:W-:Y:S02]  /*0940*/  SEL R5, R5, RZ, P1 ;  /* 0x000000ff05057207 */ /* 0x000fe40000800000 */
[----:B------:R-:W-:Y:S01]  /*0950*/  SEL R4, R4, RZ, P2 ;  /* 0x000000ff04047207 */ /* 0x000fe20001000000 */
[----:B-1----:R-:W-:-:S05]  /*0960*/  IMAD.WIDE R8, R0, 0x4, R8 ;  /* 0x0000000400087825 */ /* 0x002fca00078e0208 */
[----:B------:R-:W-:Y:S01]  /*0970*/  STG.E.128 desc[UR4][R8.64], R4 ;  /* 0x0000000408007986 */ /* 0x000fe2000c101d04 */
[----:B---3--:R-:W-:Y:S01]  /*0980*/  FFMA R12, R12, R29, R20 ;  /* 0x0000001d0c0c7223 */ /* 0x008fe20000000014 */
[----:B------:R-:W-:Y:S01]  /*0990*/  FFMA R13, R13, R30, R21 ;  /* 0x0000001e0d0d7223 */ /* 0x000fe20000000015 */
[----:B------:R-:W-:Y:S01]  /*09a0*/  FFMA R3, R14, R3, R22 ;  /* 0x000000030e037223 */ /* 0x000fe20000000016 */
[----:B------:R-:W-:Y:S02]  /*09b0*/  FFMA R2, R15, R2, R23 ;  /* 0x000000020f027223 */ /* 0x000fe40000000017 */
[----:B------:R-:W-:Y:S02]  /*09c0*/  FSETP.GEU.AND P5, PT, R12, RZ, PT ;  /* 0x000000ff0c00720b */ /* 0x000fe40003fae000 */
[----:B------:R-:W-:Y:S02]  /*09d0*/  FSETP.GEU.AND P3, PT, R3, RZ, PT ;  /* 0x000000ff0300720b */ /* 0x000fe40003f6e000 */
[----:B------:R-:W-:-:S02]  /*09e0*/  FSETP.GEU.AND P4, PT, R13, RZ, PT ;  /* 0x000000ff0d00720b */ /* 0x000fc40003f8e000 */
[----:B------:R-:W-:Y:S02]  /*09f0*/  FSETP.GEU.AND P6, PT, R2, RZ, PT ;  /* 0x000000ff0200720b */ /* 0x000fe40003fce000 */
[----:B------:R-:W-:Y:S02]  /*0a00*/  SEL R14, R3, RZ, P3 ;  /* 0x000000ff030e7207 */ /* 0x000fe40001800000 */
[----:B------:R-:W-:Y:S02]  /*0a10*/  SEL R13, R13, RZ, P4 ;  /* 0x000000ff0d0d7207 */ /* 0x000fe40002000000 */
[----:B------:R-:W-:Y:S02]  /*0a20*/  SEL R12, R12, RZ, P5 ;  /* 0x000000ff0c0c7207 */ /* 0x000fe40002800000 */
[----:B------:R-:W-:-:S05]  /*0a30*/  SEL R15, R2, RZ, P6 ;  /* 0x000000ff020f7207 */ /* 0x000fca0003000000 */
[----:B------:R-:W-:Y:S01]  /*0a40*/  STG.E.128 desc[UR4][R8.64+0x800], R12 ;  /* 0x0008000c08007986 */ /* 0x000fe2000c101d04 */
[----:B------:R-:W-:Y:S05]  /*0a50*/  EXIT ;  /* 0x000000000000794d */ /* 0x000fea0003800000 */
.L_x_0:
[----:B------:R-:W-:-:S00]  /*0a60*/  BRA `(.L_x_0) ;  /* 0xfffffffc00fc7947 */ /* 0x000fc0000383ffff */
[----:B------:R-:W-:-:S00]  /*0a70*/  NOP ;  /* 0x0000000000007918 */ /* 0x000fc00000000000 */
        /* <DEDUP_REMOVED lines=8> */
.L_x_1:


//--------------------- .nv.global.init           --------------------------
	.section	.nv.global.init,"aw",@progbits
.nv.global.init:
	.type		_$_str,@object
	.size		_$_str,(_$_str_$_2 - _$_str)
_$_str:
        /*0000*/ 	.byte	0x5f, 0x5f, 0x43, 0x55, 0x44, 0x41, 0x5f, 0x46, 0x54, 0x5a, 0x00
	.type		_$_str_$_2,@object
	.size		_$_str_$_2,(.L_1 - _$_str_$_2)
_$_str_$_2:
        /*000b*/ 	.byte	0x5f, 0x5f, 0x43, 0x55, 0x44, 0x41, 0x5f, 0x50, 0x52, 0x45, 0x43, 0x5f, 0x53, 0x51, 0x52, 0x54
        /*001b*/ 	.byte	0x00
.L_1:


//--------------------- .nv.constant0.triton_poi_fused__native_batch_norm_legit_no_training_relu_11 --------------------------
	.section	.nv.constant0.triton_poi_fused__native_batch_norm_legit_no_training_relu_11,"a",@progbits
	.sectionflags	@""
	.align	4
.nv.constant0.triton_poi_fused__native_batch_norm_legit_no_training_relu_11:
	.zero		580
